//
// Generated by NVIDIA NVVM Compiler
//
// Compiler Build ID: CL-36424714
// Cuda compilation tools, release 13.0, V13.0.88
// Based on NVVM 20.0.0
//

.version 9.0
.target sm_100
.address_size 64

	// .globl	_Z16scheduler_kernelPiS_S_S_S_i
.global .align 4 .u32 dev_time;
.global .align 4 .u32 dev_completed;
// _ZZ16scheduler_kernelPiS_S_S_S_iE13s_best_packed has been demoted

.visible .entry _Z16scheduler_kernelPiS_S_S_S_i(
	.param .u64 .ptr .align 1 _Z16scheduler_kernelPiS_S_S_S_i_param_0,
	.param .u64 .ptr .align 1 _Z16scheduler_kernelPiS_S_S_S_i_param_1,
	.param .u64 .ptr .align 1 _Z16scheduler_kernelPiS_S_S_S_i_param_2,
	.param .u64 .ptr .align 1 _Z16scheduler_kernelPiS_S_S_S_i_param_3,
	.param .u64 .ptr .align 1 _Z16scheduler_kernelPiS_S_S_S_i_param_4,
	.param .u32 _Z16scheduler_kernelPiS_S_S_S_i_param_5
)
{
	.reg .pred 	%p<10>;
	.reg .b32 	%r<24>;
	.reg .b64 	%rd<22>;
	// demoted variable
	.shared .align 4 .u32 _ZZ16scheduler_kernelPiS_S_S_S_iE13s_best_packed;
	ld.param.u64 	%rd8, [_Z16scheduler_kernelPiS_S_S_S_i_param_0];
	ld.param.u64 	%rd9, [_Z16scheduler_kernelPiS_S_S_S_i_param_1];
	ld.param.u64 	%rd10, [_Z16scheduler_kernelPiS_S_S_S_i_param_2];
	ld.param.u64 	%rd11, [_Z16scheduler_kernelPiS_S_S_S_i_param_3];
	ld.param.u64 	%rd12, [_Z16scheduler_kernelPiS_S_S_S_i_param_4];
	ld.param.u32 	%r6, [_Z16scheduler_kernelPiS_S_S_S_i_param_5];
	cvta.to.global.u64 	%rd1, %rd12;
	cvta.to.global.u64 	%rd13, %rd10;
	cvta.to.global.u64 	%rd2, %rd9;
	cvta.to.global.u64 	%rd14, %rd8;
	cvta.to.global.u64 	%rd3, %rd11;
	mov.u32 	%r7, %ctaid.x;
	mov.u32 	%r8, %ntid.x;
	mov.u32 	%r1, %tid.x;
	mad.lo.s32 	%r2, %r7, %r8, %r1;
	mul.wide.s32 	%rd15, %r2, 4;
	add.s64 	%rd4, %rd3, %rd15;
	add.s64 	%rd5, %rd14, %rd15;
	add.s64 	%rd6, %rd2, %rd15;
	add.s64 	%rd7, %rd13, %rd15;
$L__BB0_1:
	setp.ne.s32 	%p1, %r1, 0;
	@%p1 bra 	$L__BB0_3;
	mov.b32 	%r9, -1;
	st.shared.u32 	[_ZZ16scheduler_kernelPiS_S_S_S_iE13s_best_packed], %r9;
$L__BB0_3:
	setp.ge.s32 	%p2, %r2, %r6;
	bar.sync 	0;
	atom.global.or.b32 	%r3, [dev_time], 0;
	@%p2 bra 	$L__BB0_8;
	ld.global.u32 	%r10, [%rd4];
	setp.ne.s32 	%p3, %r10, 0;
	@%p3 bra 	$L__BB0_8;
	ld.global.u32 	%r11, [%rd5];
	setp.gt.s32 	%p4, %r11, %r3;
	@%p4 bra 	$L__BB0_8;
	ld.global.u32 	%r12, [%rd6];
	setp.lt.s32 	%p5, %r12, 1;
	@%p5 bra 	$L__BB0_8;
	ld.global.u32 	%r13, [%rd7];
	shl.b32 	%r14, %r13, 16;
	or.b32  	%r15, %r14, %r2;
	atom.shared.min.u32 	%r16, [_ZZ16scheduler_kernelPiS_S_S_S_iE13s_best_packed], %r15;
$L__BB0_8:
	setp.ne.s32 	%p6, %r1, 0;
	bar.sync 	0;
	@%p6 bra 	$L__BB0_13;
	ld.shared.u32 	%r4, [_ZZ16scheduler_kernelPiS_S_S_S_iE13s_best_packed];
	setp.eq.s32 	%p7, %r4, -1;
	@%p7 bra 	$L__BB0_12;
	and.b32  	%r5, %r4, 65535;
	shl.b32 	%r17, %r4, 2;
	cvt.u64.u32 	%rd16, %r17;
	and.b64  	%rd17, %rd16, 262140;
	add.s64 	%rd18, %rd2, %rd17;
	atom.global.add.u32 	%r18, [%rd18], -1;
	setp.ne.s32 	%p8, %r18, 1;
	@%p8 bra 	$L__BB0_12;
	mul.wide.u32 	%rd19, %r5, 4;
	add.s64 	%rd20, %rd3, %rd19;
	mov.b32 	%r19, 1;
	st.global.u32 	[%rd20], %r19;
	add.s32 	%r20, %r3, 1;
	add.s64 	%rd21, %rd1, %rd19;
	st.global.u32 	[%rd21], %r20;
	atom.global.add.u32 	%r21, [dev_completed], 1;
$L__BB0_12:
	atom.global.add.u32 	%r22, [dev_time], 1;
$L__BB0_13:
	bar.sync 	0;
	atom.global.or.b32 	%r23, [dev_completed], 0;
	setp.lt.s32 	%p9, %r23, %r6;
	@%p9 bra 	$L__BB0_1;
	ret;

}


// ===== COMPILED SASS (sm_100) =====

	.target	sm_100

	.elftype	@"ET_EXEC"


//--------------------- .note.nv.tkinfo           --------------------------
	.section	.note.nv.tkinfo,"",@"SHT_NOTE"
	.sectionflags	@"SHF_NOTE_NV_TKINFO"
	.tkinfo
        /*0018*/ 	.word	0x00000002
        /*0030*/ 	.string	""
        /*0030*/ 	.string	"ptxas"
        /*0030*/ 	.string	"Cuda compilation tools, release 13.0, V13.0.88"
        /*0030*/ 	.string	"Build cuda_13.0.r13.0/compiler.36424714_0"
        /*0030*/ 	.string	"-arch sm_100 -m 64 "



//--------------------- .note.nv.cuinfo           --------------------------
	.section	.note.nv.cuinfo,"",@"SHT_NOTE"
	.sectionflags	@"SHF_NOTE_NV_CUINFO"
        /*0018*/ 	.short	0x0002
        /*001a*/ 	.short	0x0064
        /*001c*/ 	.short	0x0082
	.zero		2


//--------------------- .nv.info                  --------------------------
	.section	.nv.info,"",@"SHT_CUDA_INFO"
	.align	4


	//----- nvinfo : EIATTR_REGCOUNT
	.align		4
        /*0000*/ 	.byte	0x04, 0x2f
        /*0002*/ 	.short	(.L_3 - .L_2)
	.align		4
.L_2:
        /*0004*/ 	.word	index@(_Z16scheduler_kernelPiS_S_S_S_i)
        /*0008*/ 	.word	0x00000020


	//----- nvinfo : EIATTR_FRAME_SIZE
	.align		4
.L_3:
        /*000c*/ 	.byte	0x04, 0x11
        /*000e*/ 	.short	(.L_5 - .L_4)
	.align		4
.L_4:
        /*0010*/ 	.word	index@(_Z16scheduler_kernelPiS_S_S_S_i)
        /*0014*/ 	.word	0x00000000


	//----- nvinfo : EIATTR_MIN_STACK_SIZE
	.align		4
.L_5:
        /*0018*/ 	.byte	0x04, 0x12
        /*001a*/ 	.short	(.L_7 - .L_6)
	.align		4
.L_6:
        /*001c*/ 	.word	index@(_Z16scheduler_kernelPiS_S_S_S_i)
        /*0020*/ 	.word	0x00000000
.L_7:


//--------------------- .nv.compat                --------------------------
	.section	.nv.compat,"",@"SHT_CUDA_COMPAT_INFO"
	.align	4
        /*0000*/ 	.byte	0x02, 0x09, 0x00, 0x00, 0x02, 0x02, 0x01, 0x00, 0x02, 0x05, 0x05, 0x00, 0x03, 0x07, 0x01, 0x01
        /*0010*/ 	.byte	0x02, 0x03, 0x00, 0x00, 0x02, 0x06, 0x01, 0x00, 0x04, 0x0b, 0x08, 0x00, 0x09, 0x00, 0x00, 0x00
        /*0020*/ 	.byte	0x00, 0x00, 0x00, 0x00


//--------------------- .nv.info._Z16scheduler_kernelPiS_S_S_S_i --------------------------
	.section	.nv.info._Z16scheduler_kernelPiS_S_S_S_i,"",@"SHT_CUDA_INFO"
	.sectionflags	@""
	.align	4


	//----- nvinfo : EIATTR_CUDA_API_VERSION
	.align		4
        /*0000*/ 	.byte	0x04, 0x37
        /*0002*/ 	.short	(.L_9 - .L_8)
.L_8:
        /*0004*/ 	.word	0x00000082


	//----- nvinfo : EIATTR_KPARAM_INFO
	.align		4
.L_9:
        /*0008*/ 	.byte	0x04, 0x17
        /*000a*/ 	.short	(.L_11 - .L_10)
.L_10:
        /*000c*/ 	.word	0x00000000
        /*0010*/ 	.short	0x0005
        /*0012*/ 	.short	0x0028
        /*0014*/ 	.byte	0x00, 0xf0, 0x11, 0x00


	//----- nvinfo : EIATTR_KPARAM_INFO
	.align		4
.L_11:
        /*0018*/ 	.byte	0x04, 0x17
        /*001a*/ 	.short	(.L_13 - .L_12)
.L_12:
        /*001c*/ 	.word	0x00000000
        /*0020*/ 	.short	0x0004
        /*0022*/ 	.short	0x0020
        /*0024*/ 	.byte	0x00, 0xf5, 0x21, 0x00


	//----- nvinfo : EIATTR_KPARAM_INFO
	.align		4
.L_13:
        /*0028*/ 	.byte	0x04, 0x17
        /*002a*/ 	.short	(.L_15 - .L_14)
.L_14:
        /*002c*/ 	.word	0x00000000
        /*0030*/ 	.short	0x0003
        /*0032*/ 	.short	0x0018
        /*0034*/ 	.byte	0x00, 0xf5, 0x21, 0x00


	//----- nvinfo : EIATTR_KPARAM_INFO
	.align		4
.L_15:
        /*0038*/ 	.byte	0x04, 0x17
        /*003a*/ 	.short	(.L_17 - .L_16)
.L_16:
        /*003c*/ 	.word	0x00000000
        /*0040*/ 	.short	0x0002
        /*0042*/ 	.short	0x0010
        /*0044*/ 	.byte	0x00, 0xf5, 0x21, 0x00


	//----- nvinfo : EIATTR_KPARAM_INFO
	.align		4
.L_17:
        /*0048*/ 	.byte	0x04, 0x17
        /*004a*/ 	.short	(.L_19 - .L_18)
.L_18:
        /*004c*/ 	.word	0x00000000
        /*0050*/ 	.short	0x0001
        /*0052*/ 	.short	0x0008
        /*0054*/ 	.byte	0x00, 0xf5, 0x21, 0x00


	//----- nvinfo : EIATTR_KPARAM_INFO
	.align		4
.L_19:
        /*0058*/ 	.byte	0x04, 0x17
        /*005a*/ 	.short	(.L_21 - .L_20)
.L_20:
        /*005c*/ 	.word	0x00000000
        /*0060*/ 	.short	0x0000
        /*0062*/ 	.short	0x0000
        /*0064*/ 	.byte	0x00, 0xf5, 0x21, 0x00


	//----- nvinfo : EIATTR_SPARSE_MMA_MASK
	.align		4
.L_21:
        /*0068*/ 	.byte	0x03, 0x50
        /*006a*/ 	.short	0x0000


	//----- nvinfo : EIATTR_MAXREG_COUNT
	.align		4
        /*006c*/ 	.byte	0x03, 0x1b
        /*006e*/ 	.short	0x00ff


	//----- nvinfo : EIATTR_NUM_BARRIERS
	.align		4
        /*0070*/ 	.byte	0x02, 0x4c
        /*0072*/ 	.byte	0x01
	.zero		1


	//----- nvinfo : EIATTR_MERCURY_ISA_VERSION
	.align		4
        /*0074*/ 	.byte	0x03, 0x5f
        /*0076*/ 	.short	0x0101


	//----- nvinfo : EIATTR_INT_WARP_WIDE_INSTR_OFFSETS
	.align		4
        /*0078*/ 	.byte	0x04, 0x31
        /*007a*/ 	.short	(.L_23 - .L_22)


	//   ....[0]....
.L_22:
        /*007c*/ 	.word	0x000002c0


	//   ....[1]....
        /*0080*/ 	.word	0x00000340


	//----- nvinfo : EIATTR_VRC_CTA_INIT_COUNT
	.align		4
.L_23:
        /*0084*/ 	.byte	0x02, 0x4a
	.zero		1
	.zero		1


	//----- nvinfo : EIATTR_EXIT_INSTR_OFFSETS
	.align		4
        /*0088*/ 	.byte	0x04, 0x1c
        /*008a*/ 	.short	(.L_25 - .L_24)


	//   ....[0]....
.L_24:
        /*008c*/ 	.word	0x000005b0


	//----- nvinfo : EIATTR_CRS_STACK_SIZE
	.align		4
.L_25:
        /*0090*/ 	.byte	0x04, 0x1e
        /*0092*/ 	.short	(.L_27 - .L_26)
.L_26:
        /*0094*/ 	.word	0x00000000


	//----- nvinfo : EIATTR_CBANK_PARAM_SIZE
	.align		4
.L_27:
        /*0098*/ 	.byte	0x03, 0x19
        /*009a*/ 	.short	0x002c


	//----- nvinfo : EIATTR_PARAM_CBANK
	.align		4
        /*009c*/ 	.byte	0x04, 0x0a
        /*009e*/ 	.short	(.L_29 - .L_28)
	.align		4
.L_28:
        /*00a0*/ 	.word	index@(.nv.constant0._Z16scheduler_kernelPiS_S_S_S_i)
        /*00a4*/ 	.short	0x0380
        /*00a6*/ 	.short	0x002c


	//----- nvinfo : EIATTR_SW_WAR
	.align		4
.L_29:
        /*00a8*/ 	.byte	0x04, 0x36
        /*00aa*/ 	.short	(.L_31 - .L_30)
.L_30:
        /*00ac*/ 	.word	0x00000008
.L_31:


//--------------------- .nv.callgraph             --------------------------
	.section	.nv.callgraph,"",@"SHT_CUDA_CALLGRAPH"
	.align	4
	.sectionentsize	8
	.align		4
        /*0000*/ 	.word	0x00000000
	.align		4
        /*0004*/ 	.word	0xffffffff
	.align		4
        /*0008*/ 	.word	0x00000000
	.align		4
        /*000c*/ 	.word	0xfffffffe
	.align		4
        /*0010*/ 	.word	0x00000000
	.align		4
        /*0014*/ 	.word	0xfffffffd
	.align		4
        /*0018*/ 	.word	0x00000000
	.align		4
        /*001c*/ 	.word	0xfffffffc


//--------------------- .nv.constant4             --------------------------
	.section	.nv.constant4,"a",@progbits
	.align	8
	.align		8
.nv.constant4:
        /*0000*/ 	.dword	dev_time
	.align		8
        /*0008*/ 	.dword	dev_completed


//--------------------- .text._Z16scheduler_kernelPiS_S_S_S_i --------------------------
	.section	.text._Z16scheduler_kernelPiS_S_S_S_i,"ax",@progbits
	.align	128
        .global         _Z16scheduler_kernelPiS_S_S_S_i
        .type           _Z16scheduler_kernelPiS_S_S_S_i,@function
        .size           _Z16scheduler_kernelPiS_S_S_S_i,(.L_x_8 - _Z16scheduler_kernelPiS_S_S_S_i)
        .other          _Z16scheduler_kernelPiS_S_S_S_i,@"STO_CUDA_ENTRY STV_DEFAULT"
_Z16scheduler_kernelPiS_S_S_S_i:
.text._Z16scheduler_kernelPiS_S_S_S_i:
[----:B------:R-:W-:Y:S01]  /*0000*/  LDC R1, c[0x0][0x37c] ;  /* 0x0000df00ff017b82 */ /* 0x000fe20000000800 */
[----:B------:R-:W0:Y:S07]  /*0010*/  S2R R18, SR_TID.X ;  /* 0x0000000000127919 */ /* 0x000e2e0000002100 */
[----:B------:R-:W1:Y:S01]  /*0020*/  S2UR UR4, SR_CTAID.X ;  /* 0x00000000000479c3 */ /* 0x000e620000002500 */
[----:B------:R-:W2:Y:S01]  /*0030*/  LDCU.64 UR6, c[0x0][0x358] ;  /* 0x00006b00ff0677ac */ /* 0x000ea20008000a00 */
[----:B------:R-:W3:Y:S06]  /*0040*/  LDCU.64 UR8, c[0x0][0x388] ;  /* 0x00007100ff0877ac */ /* 0x000eec0008000a00 */
[----:B------:R-:W1:Y:S08]  /*0050*/  LDC R3, c[0x0][0x360] ;  /* 0x0000d800ff037b82 */ /* 0x000e700000000800 */
[----:B------:R-:W4:Y:S08]  /*0060*/  LDC.64 R10, c[0x0][0x398] ;  /* 0x0000e600ff0a7b82 */ /* 0x000f300000000a00 */
[----:B------:R-:W5:Y:S01]  /*0070*/  LDC.64 R8, c[0x0][0x380] ;  /* 0x0000e000ff087b82 */ /* 0x000f620000000a00 */
[----:B0-----:R-:W-:-:S07]  /*0080*/  ISETP.NE.AND P0, PT, R18, RZ, PT ;  /* 0x000000ff1200720c */ /* 0x001fce0003f05270 */
[----:B------:R-:W0:Y:S01]  /*0090*/  LDC.64 R6, c[0x0][0x388] ;  /* 0x0000e200ff067b82 */ /* 0x000e220000000a00 */
[----:B-1----:R-:W-:-:S07]  /*00a0*/  IMAD R0, R3, UR4, R18 ;  /* 0x0000000403007c24 */ /* 0x002fce000f8e0212 */
[----:B------:R-:W1:Y:S01]  /*00b0*/  LDC.64 R4, c[0x0][0x390] ;  /* 0x0000e400ff047b82 */ /* 0x000e620000000a00 */
[----:B----4-:R-:W-:-:S07]  /*00c0*/  IMAD.WIDE R10, R0, 0x4, R10 ;  /* 0x00000004000a7825 */ /* 0x010fce00078e020a */
[----:B------:R-:W4:Y:S01]  /*00d0*/  LDC R19, c[0x0][0x3a8] ;  /* 0x0000ea00ff137b82 */ /* 0x000f220000000800 */
[----:B-----5:R-:W-:-:S07]  /*00e0*/  IMAD.WIDE R8, R0, 0x4, R8 ;  /* 0x0000000400087825 */ /* 0x020fce00078e0208 */
[----:B------:R-:W2:Y:S01]  /*00f0*/  LDC.64 R16, c[0x4][0x8] ;  /* 0x01000200ff107b82 */ /* 0x000ea20000000a00 */
[----:B0-----:R-:W-:-:S07]  /*0100*/  IMAD.WIDE R6, R0, 0x4, R6 ;  /* 0x0000000400067825 */ /* 0x001fce00078e0206 */
[----:B------:R-:W0:Y:S01]  /*0110*/  LDC.64 R14, c[0x0][0x398] ;  /* 0x0000e600ff0e7b82 */ /* 0x000e220000000a00 */
[----:B-1----:R-:W-:-:S07]  /*0120*/  IMAD.WIDE R4, R0, 0x4, R4 ;  /* 0x0000000400047825 */ /* 0x002fce00078e0204 */
[----:B---3--:R-:W1:Y:S02]  /*0130*/  LDC.64 R12, c[0x0][0x3a0] ;  /* 0x0000e800ff0c7b82 */ /* 0x008e640000000a00 */
.L_x_6:
[----:B---3--:R-:W3:Y:S01]  /*0140*/  @!P0 S2R R3, SR_CgaCtaId ;  /* 0x0000000000038919 */ /* 0x008ee20000008800 */
[----:B------:R-:W-:Y:S01]  /*0150*/  @!P0 MOV R2, 0x400 ;  /* 0x0000040000028802 */ /* 0x000fe20000000f00 */
[----:B------:R-:W-:Y:S01]  /*0160*/  @!P0 IMAD.MOV.U32 R21, RZ, RZ, -0x1 ;  /* 0xffffffffff158424 */ /* 0x000fe200078e00ff */
[----:B------:R-:W-:Y:S05]  /*0170*/  YIELD ;  /* 0x0000000000007946 */ /* 0x000fea0003800000 */
[----:B------:R-:W-:Y:S05]  /*0180*/  WARPSYNC.ALL ;  /* 0x0000000000007948 */ /* 0x000fea0003800000 */
[----:B---3--:R-:W-:-:S05]  /*0190*/  @!P0 LEA R2, R3, R2, 0x18 ;  /* 0x0000000203028211 */ /* 0x008fca00078ec0ff */
[----:B------:R3:W-:Y:S01]  /*01a0*/  @!P0 STS [R2], R21 ;  /* 0x0000001502008388 */ /* 0x0007e20000000800 */
[----:B----4-:R-:W-:Y:S01]  /*01b0*/  ISETP.GE.AND P0, PT, R0, R19, PT ;  /* 0x000000130000720c */ /* 0x010fe20003f06270 */
[----:B---3--:R-:W2:Y:S08]  /*01c0*/  LDC.64 R2, c[0x4][RZ] ;  /* 0x01000000ff027b82 */ /* 0x008eb00000000a00 */
[----:B------:R-:W-:Y:S06]  /*01d0*/  BAR.SYNC.DEFER_BLOCKING 0x0 ;  /* 0x0000000000007b1d */ /* 0x000fec0000010000 */
[----:B------:R-:W-:Y:S01]  /*01e0*/  BSSY.RECONVERGENT B0, `(.L_x_0) ;  /* 0x0000019000007945 */ /* 0x000fe20003800200 */
[----:B--2--5:R2:W5:Y:S03]  /*01f0*/  ATOMG.E.OR.STRONG.GPU PT, R22, desc[UR6][R2.64], RZ ;  /* 0x800000ff021679a8 */ /* 0x024566000b1ef106 */
[----:B------:R-:W-:Y:S05]  /*0200*/  @P0 BRA `(.L_x_1) ;  /* 0x0000000000580947 */ /* 0x000fea0003800000 */
[----:B------:R-:W3:Y:S02]  /*0210*/  LDG.E R20, desc[UR6][R10.64] ;  /* 0x000000060a147981 */ /* 0x000ee4000c1e1900 */
[----:B---3--:R-:W-:-:S13]  /*0220*/  ISETP.NE.AND P0, PT, R20, RZ, PT ;  /* 0x000000ff1400720c */ /* 0x008fda0003f05270 */
[----:B------:R-:W-:Y:S05]  /*0230*/  @P0 BRA `(.L_x_1) ;  /* 0x00000000004c0947 */ /* 0x000fea0003800000 */
[----:B------:R-:W3:Y:S02]  /*0240*/  LDG.E R21, desc[UR6][R8.64] ;  /* 0x0000000608157981 */ /* 0x000ee4000c1e1900 */
[----:B---3-5:R-:W-:-:S13]  /*0250*/  ISETP.GT.AND P0, PT, R21, R22, PT ;  /* 0x000000161500720c */ /* 0x028fda0003f04270 */
[----:B------:R-:W-:Y:S05]  /*0260*/  @P0 BRA `(.L_x_1) ;  /* 0x0000000000400947 */ /* 0x000fea0003800000 */
[----:B------:R-:W3:Y:S02]  /*0270*/  LDG.E R20, desc[UR6][R6.64] ;  /* 0x0000000606147981 */ /* 0x000ee4000c1e1900 */
[----:B---3--:R-:W-:-:S13]  /*0280*/  ISETP.GE.AND P0, PT, R20, 0x1, PT ;  /* 0x000000011400780c */ /* 0x008fda0003f06270 */
[----:B------:R-:W-:Y:S05]  /*0290*/  @!P0 BRA `(.L_x_1) ;  /* 0x0000000000348947 */ /* 0x000fea0003800000 */
[----:B------:R-:W3:Y:S01]  /*02a0*/  LDG.E R20, desc[UR6][R4.64] ;  /* 0x0000000604147981 */ /* 0x000ee2000c1e1900 */
[----:B------:R-:W4:Y:S01]  /*02b0*/  S2UR UR5, SR_CgaCtaId ;  /* 0x00000000000579c3 */ /* 0x000f220000008800 */
[----:B------:R-:W-:Y:S01]  /*02c0*/  VOTEU.ANY UR4, UPT, PT ;  /* 0x0000000000047886 */ /* 0x000fe200038e0100 */
[----:B------:R-:W5:Y:S01]  /*02d0*/  S2R R23, SR_LANEID ;  /* 0x0000000000177919 */ /* 0x000f620000000000 */
[----:B------:R-:W-:-:S06]  /*02e0*/  UFLO.U32 UR4, UR4 ;  /* 0x00000004000472bd */ /* 0x000fcc00080e0000 */
[----:B-----5:R-:W-:Y:S01]  /*02f0*/  ISETP.EQ.U32.AND P0, PT, R23, UR4, PT ;  /* 0x0000000417007c0c */ /* 0x020fe2000bf02070 */
[----:B------:R-:W-:Y:S02]  /*0300*/  UMOV UR4, 0x400 ;  /* 0x0000040000047882 */ /* 0x000fe40000000000 */
[----:B----4-:R-:W-:Y:S01]  /*0310*/  ULEA UR4, UR5, UR4, 0x18 ;  /* 0x0000000405047291 */ /* 0x010fe2000f8ec0ff */
[----:B---3--:R-:W-:-:S05]  /*0320*/  IMAD.U32 R21, R20, 0x10000, RZ ;  /* 0x0001000014157824 */ /* 0x008fca00078e00ff */
[----:B------:R-:W-:-:S04]  /*0330*/  LOP3.LUT R21, R21, R0, RZ, 0xfc, !PT ;  /* 0x0000000015157212 */ /* 0x000fc800078efcff */
[----:B------:R-:W-:-:S13]  /*0340*/  CREDUX.MIN UR10, R21 ;  /* 0x00000000150a72cc */ /* 0x000fda0000008000 */
[----:B------:R-:W-:-:S05]  /*0350*/  IMAD.U32 R20, RZ, RZ, UR10 ;  /* 0x0000000aff147e24 */ /* 0x000fca000f8e00ff */
[----:B------:R3:W-:Y:S02]  /*0360*/  @P0 ATOMS.MIN RZ, [UR4], R20 ;  /* 0x00000014ffff098c */ /* 0x0007e40008800004 */
.L_x_1:
[----:B------:R-:W-:Y:S05]  /*0370*/  BSYNC.RECONVERGENT B0 ;  /* 0x0000000000007941 */ /* 0x000fea0003800200 */
.L_x_0:
[----:B------:R-:W-:Y:S01]  /*0380*/  BAR.SYNC.DEFER_BLOCKING 0x0 ;  /* 0x0000000000007b1d */ /* 0x000fe20000010000 */
[----:B------:R-:W-:-:S05]  /*0390*/  ISETP.NE.AND P0, PT, R18, RZ, PT ;  /* 0x000000ff1200720c */ /* 0x000fca0003f05270 */
[----:B------:R-:W-:Y:S08]  /*03a0*/  BSSY.RECONVERGENT B0, `(.L_x_2) ;  /* 0x000001c000007945 */ /* 0x000ff00003800200 */
[----:B------:R-:W-:Y:S05]  /*03b0*/  @P0 BRA `(.L_x_3) ;  /* 0x0000000000680947 */ /* 0x000fea0003800000 */
[----:B------:R-:W4:Y:S01]  /*03c0*/  S2UR UR5, SR_CgaCtaId ;  /* 0x00000000000579c3 */ /* 0x000f220000008800 */
[----:B------:R-:W-:Y:S01]  /*03d0*/  UMOV UR4, 0x400 ;  /* 0x0000040000047882 */ /* 0x000fe20000000000 */
[----:B------:R-:W-:Y:S01]  /*03e0*/  IMAD.MOV.U32 R23, RZ, RZ, 0x1 ;  /* 0x00000001ff177424 */ /* 0x000fe200078e00ff */
[----:B----4-:R-:W-:-:S09]  /*03f0*/  ULEA UR4, UR5, UR4, 0x18 ;  /* 0x0000000405047291 */ /* 0x010fd2000f8ec0ff */
[----:B------:R-:W4:Y:S02]  /*0400*/  LDS R24, [UR4] ;  /* 0x00000004ff187984 */ /* 0x000f240008000800 */
[----:B----4-:R-:W-:-:S13]  /*0410*/  ISETP.NE.AND P1, PT, R24, -0x1, PT ;  /* 0xffffffff1800780c */ /* 0x010fda0003f25270 */
[----:B------:R-:W-:Y:S05]  /*0420*/  @!P1 BRA `(.L_x_4) ;  /* 0x0000000000489947 */ /* 0x000fea0003800000 */
[----:B---3--:R-:W-:Y:S02]  /*0430*/  IMAD.SHL.U32 R20, R24, 0x4, RZ ;  /* 0x0000000418147824 */ /* 0x008fe400078e00ff */
[----:B------:R-:W-:-:S03]  /*0440*/  IMAD.MOV.U32 R25, RZ, RZ, -0x1 ;  /* 0xffffffffff197424 */ /* 0x000fc600078e00ff */
[----:B------:R-:W-:-:S04]  /*0450*/  LOP3.LUT R20, R20, 0x3fffc, RZ, 0xc0, !PT ;  /* 0x0003fffc14147812 */ /* 0x000fc800078ec0ff */
[----:B------:R-:W-:-:S05]  /*0460*/  IADD3 R20, P1, PT, R20, UR8, RZ ;  /* 0x0000000814147c10 */ /* 0x000fca000ff3e0ff */
[----:B------:R-:W-:-:S05]  /*0470*/  IMAD.X R21, RZ, RZ, UR9, P1 ;  /* 0x00000009ff157e24 */ /* 0x000fca00088e06ff */
[----:B------:R-:W3:Y:S01]  /*0480*/  ATOMG.E.ADD.STRONG.GPU PT, R20, desc[UR6][R20.64], R25 ;  /* 0x80000019141479a8 */ /* 0x000ee200081ef106 */
[----:B------:R-:W-:Y:S01]  /*0490*/  BSSY.RECONVERGENT B1, `(.L_x_4) ;  /* 0x000000b000017945 */ /* 0x000fe20003800200 */
[----:B---3--:R-:W-:-:S13]  /*04a0*/  ISETP.NE.AND P1, PT, R20, 0x1, PT ;  /* 0x000000011400780c */ /* 0x008fda0003f25270 */
[----:B------:R-:W-:Y:S05]  /*04b0*/  @P1 BRA `(.L_x_5) ;  /* 0x0000000000201947 */ /* 0x000fea0003800000 */
[----:B------:R-:W-:Y:S01]  /*04c0*/  LOP3.LUT R25, R24, 0xffff, RZ, 0xc0, !PT ;  /* 0x0000ffff18197812 */ /* 0x000fe200078ec0ff */
[----:B------:R-:W-:Y:S02]  /*04d0*/  IMAD.MOV.U32 R29, RZ, RZ, 0x1 ;  /* 0x00000001ff1d7424 */ /* 0x000fe400078e00ff */
[----:B-----5:R-:W-:Y:S02]  /*04e0*/  VIADD R27, R22, 0x1 ;  /* 0x00000001161b7836 */ /* 0x020fe40000000000 */
[----:B0-----:R-:W-:-:S04]  /*04f0*/  IMAD.WIDE.U32 R20, R25, 0x4, R14 ;  /* 0x0000000419147825 */ /* 0x001fc800078e000e */
[----:B-1----:R-:W-:Y:S01]  /*0500*/  IMAD.WIDE.U32 R24, R25, 0x4, R12 ;  /* 0x0000000419187825 */ /* 0x002fe200078e000c */
[----:B------:R3:W-:Y:S04]  /*0510*/  STG.E desc[UR6][R20.64], R29 ;  /* 0x0000001d14007986 */ /* 0x0007e8000c101906 */
[----:B------:R3:W-:Y:S04]  /*0520*/  STG.E desc[UR6][R24.64], R27 ;  /* 0x0000001b18007986 */ /* 0x0007e8000c101906 */
[----:B------:R3:W-:Y:S02]  /*0530*/  REDG.E.ADD.STRONG.GPU desc[UR6][R16.64], R29 ;  /* 0x0000001d1000798e */ /* 0x0007e4000c12e106 */
.L_x_5:
[----:B------:R-:W-:Y:S05]  /*0540*/  BSYNC.RECONVERGENT B1 ;  /* 0x0000000000017941 */ /* 0x000fea0003800200 */
.L_x_4:
[----:B------:R4:W-:Y:S02]  /*0550*/  REDG.E.ADD.STRONG.GPU desc[UR6][R2.64], R23 ;  /* 0x000000170200798e */ /* 0x0009e4000c12e106 */
.L_x_3:
[----:B------:R-:W-:Y:S05]  /*0560*/  BSYNC.RECONVERGENT B0 ;  /* 0x0000000000007941 */ /* 0x000fea0003800200 */
.L_x_2:
[----:B------:R-:W-:Y:S06]  /*0570*/  BAR.SYNC.DEFER_BLOCKING 0x0 ;  /* 0x0000000000007b1d */ /* 0x000fec0000010000 */
[----:B--2-4-:R-:W2:Y:S02]  /*0580*/  ATOMG.E.OR.STRONG.GPU PT, R2, desc[UR6][R16.64], RZ ;  /* 0x800000ff100279a8 */ /* 0x014ea4000b1ef106 */
[----:B--2---:R-:W-:-:S13]  /*0590*/  ISETP.GE.AND P1, PT, R2, R19, PT ;  /* 0x000000130200720c */ /* 0x004fda0003f26270 */
[----:B------:R-:W-:Y:S05]  /*05a0*/  @!P1 BRA `(.L_x_6) ;  /* 0xfffffff800e49947 */ /* 0x000fea000383ffff */
[----:B------:R-:W-:Y:S05]  /*05b0*/  EXIT ;  /* 0x000000000000794d */ /* 0x000fea0003800000 */
.L_x_7:
[----:B------:R-:W-:-:S00]  /*05c0*/  BRA `(.L_x_7) ;  /* 0xfffffffc00fc7947 */ /* 0x000fc0000383ffff */
[----:B------:R-:W-:-:S00]  /*05d0*/  NOP ;  /* 0x0000000000007918 */ /* 0x000fc00000000000 */
        /* <DEDUP_REMOVED lines=10> */
.L_x_8:


//--------------------- .nv.shared._Z16scheduler_kernelPiS_S_S_S_i --------------------------
	.section	.nv.shared._Z16scheduler_kernelPiS_S_S_S_i,"aw",@nobits
	.sectionflags	@""
	.align	4
.nv.shared._Z16scheduler_kernelPiS_S_S_S_i:
	.zero		1028


//--------------------- .nv.shared.reserved.0     --------------------------
	.section	.nv.shared.reserved.0,"aw",@nobits
	.weak		__nv_reservedSMEM_offset_0_alias
	.size		__nv_reservedSMEM_offset_0_alias, 0, 64
	.other		__nv_reservedSMEM_offset_0_alias,@"STO_CUDA_RESERVED_SHARED STV_DEFAULT"
__nv_reservedSMEM_offset_0_alias:
	.zero		0
	.zero		64


//--------------------- .nv.global                --------------------------
	.section	.nv.global,"aw",@nobits
	.align	4
.nv.global:
	.type		dev_time,@object
	.size		dev_time,(dev_completed - dev_time)
dev_time:
	.zero		4
	.type		dev_completed,@object
	.size		dev_completed,(.L_1 - dev_completed)
dev_completed:
	.zero		4
.L_1:


//--------------------- .nv.constant0._Z16scheduler_kernelPiS_S_S_S_i --------------------------
	.section	.nv.constant0._Z16scheduler_kernelPiS_S_S_S_i,"a",@progbits
	.sectionflags	@""
	.align	4
.nv.constant0._Z16scheduler_kernelPiS_S_S_S_i:
	.zero		940


//--------------------- SYMBOLS --------------------------

	.type		.nv.reservedSmem.offset0,@object
	.size		.nv.reservedSmem.offset0,0x4
	.type		.nv.reservedSmem.cap,@object
	.size		.nv.reservedSmem.cap,0x4
